//
// Generated by NVIDIA NVVM Compiler
//
// Compiler Build ID: CL-36424714
// Cuda compilation tools, release 13.0, V13.0.88
// Based on NVVM 20.0.0
//

.version 9.0
.target sm_100
.address_size 64

	// .globl	_Z9nmsKernelPKfPKhPfii
// _ZZ9nmsKernelPKfPKhPfiiE2sh has been demoted

.visible .entry _Z9nmsKernelPKfPKhPfii(
	.param .u64 .ptr .align 1 _Z9nmsKernelPKfPKhPfii_param_0,
	.param .u64 .ptr .align 1 _Z9nmsKernelPKfPKhPfii_param_1,
	.param .u64 .ptr .align 1 _Z9nmsKernelPKfPKhPfii_param_2,
	.param .u32 _Z9nmsKernelPKfPKhPfii_param_3,
	.param .u32 _Z9nmsKernelPKfPKhPfii_param_4
)
{
	.reg .pred 	%p<56>;
	.reg .b16 	%rs<3>;
	.reg .b32 	%r<32>;
	.reg .b32 	%f<25>;
	.reg .b64 	%rd<19>;
	// demoted variable
	.shared .align 4 .b8 _ZZ9nmsKernelPKfPKhPfiiE2sh[1296];
	ld.param.u64 	%rd7, [_Z9nmsKernelPKfPKhPfii_param_0];
	ld.param.u64 	%rd6, [_Z9nmsKernelPKfPKhPfii_param_1];
	ld.param.u64 	%rd8, [_Z9nmsKernelPKfPKhPfii_param_2];
	ld.param.u32 	%r12, [_Z9nmsKernelPKfPKhPfii_param_3];
	ld.param.u32 	%r14, [_Z9nmsKernelPKfPKhPfii_param_4];
	cvta.to.global.u64 	%rd1, %rd8;
	cvta.to.global.u64 	%rd2, %rd7;
	mov.u32 	%r1, %tid.x;
	mov.u32 	%r2, %tid.y;
	mov.u32 	%r15, %ctaid.x;
	shl.b32 	%r16, %r15, 4;
	add.s32 	%r3, %r16, %r1;
	mov.u32 	%r17, %ctaid.y;
	shl.b32 	%r18, %r17, 4;
	add.s32 	%r19, %r18, %r2;
	setp.lt.s32 	%p2, %r3, %r12;
	setp.lt.s32 	%p3, %r19, %r14;
	and.pred  	%p1, %p2, %p3;
	mad.lo.s32 	%r5, %r12, %r19, %r3;
	mul.wide.s32 	%rd9, %r5, 4;
	add.s64 	%rd3, %rd2, %rd9;
	mov.u32 	%r20, _ZZ9nmsKernelPKfPKhPfiiE2sh;
	mad.lo.s32 	%r6, %r2, 72, %r20;
	add.s32 	%r7, %r6, 72;
	shl.b32 	%r21, %r1, 2;
	add.s32 	%r8, %r7, %r21;
	not.pred 	%p4, %p1;
	@%p4 bra 	$L__BB0_2;
	ld.global.nc.f32 	%f12, [%rd3];
	st.shared.f32 	[%r8+4], %f12;
$L__BB0_2:
	setp.ne.s32 	%p5, %r1, 0;
	setp.lt.s32 	%p6, %r3, 1;
	or.pred  	%p7, %p5, %p6;
	@%p7 bra 	$L__BB0_4;
	ld.global.nc.f32 	%f13, [%rd3+-4];
	st.shared.f32 	[%r7], %f13;
$L__BB0_4:
	setp.ne.s32 	%p8, %r1, 15;
	add.s32 	%r9, %r3, 1;
	setp.ge.s32 	%p9, %r9, %r12;
	or.pred  	%p10, %p8, %p9;
	@%p10 bra 	$L__BB0_6;
	ld.global.nc.f32 	%f14, [%rd3+4];
	st.shared.f32 	[%r6+140], %f14;
$L__BB0_6:
	setp.ne.s32 	%p11, %r2, 0;
	setp.eq.s32 	%p12, %r19, 0;
	add.s32 	%r22, %r19, -1;
	mad.lo.s32 	%r23, %r12, %r22, %r3;
	mul.wide.s32 	%rd10, %r23, 4;
	add.s64 	%rd4, %rd2, %rd10;
	add.s32 	%r10, %r20, %r21;
	or.pred  	%p13, %p11, %p12;
	@%p13 bra 	$L__BB0_8;
	ld.global.nc.f32 	%f15, [%rd4];
	st.shared.f32 	[%r10+4], %f15;
$L__BB0_8:
	setp.ne.s32 	%p14, %r2, 15;
	add.s32 	%r11, %r19, 1;
	setp.ge.s32 	%p15, %r11, %r14;
	mad.lo.s32 	%r26, %r12, %r19, %r12;
	add.s32 	%r27, %r26, %r3;
	mul.wide.s32 	%rd11, %r27, 4;
	add.s64 	%rd5, %rd2, %rd11;
	or.pred  	%p16, %p14, %p15;
	@%p16 bra 	$L__BB0_10;
	ld.global.nc.f32 	%f16, [%rd5];
	st.shared.f32 	[%r10+1228], %f16;
$L__BB0_10:
	setp.eq.s32 	%p17, %r19, 0;
	setp.lt.s32 	%p18, %r3, 1;
	or.b32  	%r28, %r1, %r2;
	setp.ne.s32 	%p19, %r28, 0;
	or.pred  	%p20, %p19, %p18;
	or.pred  	%p21, %p20, %p17;
	@%p21 bra 	$L__BB0_12;
	ld.global.nc.f32 	%f17, [%rd4+-4];
	st.shared.f32 	[_ZZ9nmsKernelPKfPKhPfiiE2sh], %f17;
$L__BB0_12:
	setp.eq.s32 	%p22, %r19, 0;
	setp.ne.s32 	%p23, %r2, 0;
	setp.ge.s32 	%p24, %r9, %r12;
	setp.ne.s32 	%p25, %r1, 15;
	or.pred  	%p26, %p25, %p23;
	or.pred  	%p27, %p26, %p24;
	or.pred  	%p28, %p27, %p22;
	@%p28 bra 	$L__BB0_14;
	ld.global.nc.f32 	%f18, [%rd4+4];
	st.shared.f32 	[_ZZ9nmsKernelPKfPKhPfiiE2sh+68], %f18;
$L__BB0_14:
	setp.ge.s32 	%p29, %r11, %r14;
	setp.ne.s32 	%p30, %r2, 15;
	setp.lt.s32 	%p31, %r3, 1;
	setp.ne.s32 	%p32, %r1, 0;
	or.pred  	%p33, %p32, %p30;
	or.pred  	%p34, %p33, %p31;
	or.pred  	%p35, %p34, %p29;
	@%p35 bra 	$L__BB0_16;
	ld.global.nc.f32 	%f19, [%rd5+-4];
	st.shared.f32 	[_ZZ9nmsKernelPKfPKhPfiiE2sh+1224], %f19;
$L__BB0_16:
	setp.ge.s32 	%p36, %r11, %r14;
	setp.ne.s32 	%p37, %r2, 15;
	setp.ge.s32 	%p38, %r9, %r12;
	setp.ne.s32 	%p39, %r1, 15;
	or.pred  	%p40, %p39, %p37;
	or.pred  	%p41, %p40, %p38;
	or.pred  	%p42, %p41, %p36;
	@%p42 bra 	$L__BB0_18;
	ld.global.nc.f32 	%f20, [%rd5+4];
	st.shared.f32 	[_ZZ9nmsKernelPKfPKhPfiiE2sh+1292], %f20;
$L__BB0_18:
	bar.sync 	0;
	setp.ne.s32 	%p43, %r3, 0;
	setp.ne.s32 	%p44, %r19, 0;
	and.pred  	%p45, %p43, %p44;
	add.s32 	%r29, %r12, -1;
	setp.ne.s32 	%p46, %r3, %r29;
	and.pred  	%p47, %p45, %p46;
	add.s32 	%r30, %r14, -1;
	setp.ne.s32 	%p48, %r19, %r30;
	and.pred  	%p49, %p47, %p48;
	@%p49 bra 	$L__BB0_21;
	@%p4 bra 	$L__BB0_29;
	add.s64 	%rd18, %rd1, %rd9;
	mov.b32 	%r31, 0;
	st.global.u32 	[%rd18], %r31;
	bra.uni 	$L__BB0_29;
$L__BB0_21:
	cvt.s64.s32 	%rd12, %r5;
	ld.shared.f32 	%f1, [%r8+4];
	cvta.to.global.u64 	%rd13, %rd6;
	add.s64 	%rd14, %rd13, %rd12;
	ld.global.nc.u8 	%rs2, [%rd14];
	cvt.u16.u8 	%rs1, %rs2;
	setp.eq.s16 	%p50, %rs1, 2;
	@%p50 bra 	$L__BB0_26;
	setp.eq.s16 	%p51, %rs1, 1;
	@%p51 bra 	$L__BB0_25;
	setp.ne.s16 	%p52, %rs1, 0;
	@%p52 bra 	$L__BB0_27;
	ld.shared.f32 	%f23, [%r8];
	ld.shared.f32 	%f24, [%r8+8];
	bra.uni 	$L__BB0_28;
$L__BB0_25:
	ld.shared.f32 	%f23, [%r8+-72];
	ld.shared.f32 	%f24, [%r8+80];
	bra.uni 	$L__BB0_28;
$L__BB0_26:
	ld.shared.f32 	%f23, [%r8+-68];
	ld.shared.f32 	%f24, [%r8+76];
	bra.uni 	$L__BB0_28;
$L__BB0_27:
	ld.shared.f32 	%f23, [%r8+-64];
	ld.shared.f32 	%f24, [%r8+72];
$L__BB0_28:
	setp.ge.f32 	%p53, %f1, %f23;
	setp.ge.f32 	%p54, %f1, %f24;
	selp.f32 	%f21, %f1, 0f00000000, %p54;
	selp.f32 	%f22, %f21, 0f00000000, %p53;
	add.s64 	%rd16, %rd1, %rd9;
	st.global.f32 	[%rd16], %f22;
$L__BB0_29:
	ret;

}


// ===== COMPILED SASS (sm_100) =====

	.target	sm_100

	.elftype	@"ET_EXEC"


//--------------------- .note.nv.tkinfo           --------------------------
	.section	.note.nv.tkinfo,"",@"SHT_NOTE"
	.sectionflags	@"SHF_NOTE_NV_TKINFO"
	.tkinfo
        /*0018*/ 	.word	0x00000002
        /*0030*/ 	.string	""
        /*0030*/ 	.string	"ptxas"
        /*0030*/ 	.string	"Cuda compilation tools, release 13.0, V13.0.88"
        /*0030*/ 	.string	"Build cuda_13.0.r13.0/compiler.36424714_0"
        /*0030*/ 	.string	"-arch sm_100 -m 64 "



//--------------------- .note.nv.cuinfo           --------------------------
	.section	.note.nv.cuinfo,"",@"SHT_NOTE"
	.sectionflags	@"SHF_NOTE_NV_CUINFO"
        /*0018*/ 	.short	0x0002
        /*001a*/ 	.short	0x0064
        /*001c*/ 	.short	0x0082
	.zero		2


//--------------------- .nv.info                  --------------------------
	.section	.nv.info,"",@"SHT_CUDA_INFO"
	.align	4


	//----- nvinfo : EIATTR_REGCOUNT
	.align		4
        /*0000*/ 	.byte	0x04, 0x2f
        /*0002*/ 	.short	(.L_1 - .L_0)
	.align		4
.L_0:
        /*0004*/ 	.word	index@(_Z9nmsKernelPKfPKhPfii)
        /*0008*/ 	.word	0x00000016


	//----- nvinfo : EIATTR_FRAME_SIZE
	.align		4
.L_1:
        /*000c*/ 	.byte	0x04, 0x11
        /*000e*/ 	.short	(.L_3 - .L_2)
	.align		4
.L_2:
        /*0010*/ 	.word	index@(_Z9nmsKernelPKfPKhPfii)
        /*0014*/ 	.word	0x00000000


	//----- nvinfo : EIATTR_MIN_STACK_SIZE
	.align		4
.L_3:
        /*0018*/ 	.byte	0x04, 0x12
        /*001a*/ 	.short	(.L_5 - .L_4)
	.align		4
.L_4:
        /*001c*/ 	.word	index@(_Z9nmsKernelPKfPKhPfii)
        /*0020*/ 	.word	0x00000000
.L_5:


//--------------------- .nv.compat                --------------------------
	.section	.nv.compat,"",@"SHT_CUDA_COMPAT_INFO"
	.align	4
        /*0000*/ 	.byte	0x02, 0x09, 0x00, 0x00, 0x02, 0x02, 0x01, 0x00, 0x02, 0x05, 0x05, 0x00, 0x03, 0x07, 0x01, 0x01
        /*0010*/ 	.byte	0x02, 0x03, 0x00, 0x00, 0x02, 0x06, 0x01, 0x00, 0x04, 0x0b, 0x08, 0x00, 0x09, 0x00, 0x00, 0x00
        /*0020*/ 	.byte	0x00, 0x00, 0x00, 0x00


//--------------------- .nv.info._Z9nmsKernelPKfPKhPfii --------------------------
	.section	.nv.info._Z9nmsKernelPKfPKhPfii,"",@"SHT_CUDA_INFO"
	.sectionflags	@""
	.align	4


	//----- nvinfo : EIATTR_CUDA_API_VERSION
	.align		4
        /*0000*/ 	.byte	0x04, 0x37
        /*0002*/ 	.short	(.L_7 - .L_6)
.L_6:
        /*0004*/ 	.word	0x00000082


	//----- nvinfo : EIATTR_KPARAM_INFO
	.align		4
.L_7:
        /*0008*/ 	.byte	0x04, 0x17
        /*000a*/ 	.short	(.L_9 - .L_8)
.L_8:
        /*000c*/ 	.word	0x00000000
        /*0010*/ 	.short	0x0004
        /*0012*/ 	.short	0x001c
        /*0014*/ 	.byte	0x00, 0xf0, 0x11, 0x00


	//----- nvinfo : EIATTR_KPARAM_INFO
	.align		4
.L_9:
        /*0018*/ 	.byte	0x04, 0x17
        /*001a*/ 	.short	(.L_11 - .L_10)
.L_10:
        /*001c*/ 	.word	0x00000000
        /*0020*/ 	.short	0x0003
        /*0022*/ 	.short	0x0018
        /*0024*/ 	.byte	0x00, 0xf0, 0x11, 0x00


	//----- nvinfo : EIATTR_KPARAM_INFO
	.align		4
.L_11:
        /*0028*/ 	.byte	0x04, 0x17
        /*002a*/ 	.short	(.L_13 - .L_12)
.L_12:
        /*002c*/ 	.word	0x00000000
        /*0030*/ 	.short	0x0002
        /*0032*/ 	.short	0x0010
        /*0034*/ 	.byte	0x00, 0xf5, 0x21, 0x00


	//----- nvinfo : EIATTR_KPARAM_INFO
	.align		4
.L_13:
        /*0038*/ 	.byte	0x04, 0x17
        /*003a*/ 	.short	(.L_15 - .L_14)
.L_14:
        /*003c*/ 	.word	0x00000000
        /*0040*/ 	.short	0x0001
        /*0042*/ 	.short	0x0008
        /*0044*/ 	.byte	0x00, 0xf5, 0x21, 0x00


	//----- nvinfo : EIATTR_KPARAM_INFO
	.align		4
.L_15:
        /*0048*/ 	.byte	0x04, 0x17
        /*004a*/ 	.short	(.L_17 - .L_16)
.L_16:
        /*004c*/ 	.word	0x00000000
        /*0050*/ 	.short	0x0000
        /*0052*/ 	.short	0x0000
        /*0054*/ 	.byte	0x00, 0xf5, 0x21, 0x00


	//----- nvinfo : EIATTR_SPARSE_MMA_MASK
	.align		4
.L_17:
        /*0058*/ 	.byte	0x03, 0x50
        /*005a*/ 	.short	0x0000


	//----- nvinfo : EIATTR_MAXREG_COUNT
	.align		4
        /*005c*/ 	.byte	0x03, 0x1b
        /*005e*/ 	.short	0x00ff


	//----- nvinfo : EIATTR_NUM_BARRIERS
	.align		4
        /*0060*/ 	.byte	0x02, 0x4c
        /*0062*/ 	.byte	0x01
	.zero		1


	//----- nvinfo : EIATTR_MERCURY_ISA_VERSION
	.align		4
        /*0064*/ 	.byte	0x03, 0x5f
        /*0066*/ 	.short	0x0101


	//----- nvinfo : EIATTR_VRC_CTA_INIT_COUNT
	.align		4
        /*0068*/ 	.byte	0x02, 0x4a
	.zero		1
	.zero		1


	//----- nvinfo : EIATTR_EXIT_INSTR_OFFSETS
	.align		4
        /*006c*/ 	.byte	0x04, 0x1c
        /*006e*/ 	.short	(.L_19 - .L_18)


	//   ....[0]....
.L_18:
        /*0070*/ 	.word	0x000004c0


	//   ....[1]....
        /*0074*/ 	.word	0x00000500


	//   ....[2]....
        /*0078*/ 	.word	0x000006e0


	//----- nvinfo : EIATTR_CRS_STACK_SIZE
	.align		4
.L_19:
        /*007c*/ 	.byte	0x04, 0x1e
        /*007e*/ 	.short	(.L_21 - .L_20)
.L_20:
        /*0080*/ 	.word	0x00000000


	//----- nvinfo : EIATTR_CBANK_PARAM_SIZE
	.align		4
.L_21:
        /*0084*/ 	.byte	0x03, 0x19
        /*0086*/ 	.short	0x0020


	//----- nvinfo : EIATTR_PARAM_CBANK
	.align		4
        /*0088*/ 	.byte	0x04, 0x0a
        /*008a*/ 	.short	(.L_23 - .L_22)
	.align		4
.L_22:
        /*008c*/ 	.word	index@(.nv.constant0._Z9nmsKernelPKfPKhPfii)
        /*0090*/ 	.short	0x0380
        /*0092*/ 	.short	0x0020


	//----- nvinfo : EIATTR_SW_WAR
	.align		4
.L_23:
        /*0094*/ 	.byte	0x04, 0x36
        /*0096*/ 	.short	(.L_25 - .L_24)
.L_24:
        /*0098*/ 	.word	0x00000008
.L_25:


//--------------------- .nv.callgraph             --------------------------
	.section	.nv.callgraph,"",@"SHT_CUDA_CALLGRAPH"
	.align	4
	.sectionentsize	8
	.align		4
        /*0000*/ 	.word	0x00000000
	.align		4
        /*0004*/ 	.word	0xffffffff
	.align		4
        /*0008*/ 	.word	0x00000000
	.align		4
        /*000c*/ 	.word	0xfffffffe
	.align		4
        /*0010*/ 	.word	0x00000000
	.align		4
        /*0014*/ 	.word	0xfffffffd
	.align		4
        /*0018*/ 	.word	0x00000000
	.align		4
        /*001c*/ 	.word	0xfffffffc


//--------------------- .text._Z9nmsKernelPKfPKhPfii --------------------------
	.section	.text._Z9nmsKernelPKfPKhPfii,"ax",@progbits
	.align	128
        .global         _Z9nmsKernelPKfPKhPfii
        .type           _Z9nmsKernelPKfPKhPfii,@function
        .size           _Z9nmsKernelPKfPKhPfii,(.L_x_6 - _Z9nmsKernelPKfPKhPfii)
        .other          _Z9nmsKernelPKfPKhPfii,@"STO_CUDA_ENTRY STV_DEFAULT"
_Z9nmsKernelPKfPKhPfii:
.text._Z9nmsKernelPKfPKhPfii:
[----:B------:R-:W-:Y:S01]  /*0000*/  LDC R1, c[0x0][0x37c] ;  /* 0x0000df00ff017b82 */ /* 0x000fe20000000800 */
[----:B------:R-:W0:Y:S07]  /*0010*/  S2R R18, SR_TID.Y ;  /* 0x0000000000127919 */ /* 0x000e2e0000002200 */
[----:B------:R-:W1:Y:S01]  /*0020*/  LDC.64 R2, c[0x0][0x398] ;  /* 0x0000e600ff027b82 */ /* 0x000e620000000a00 */
[----:B------:R-:W2:Y:S01]  /*0030*/  LDCU.64 UR4, c[0x0][0x358] ;  /* 0x00006b00ff0477ac */ /* 0x000ea20008000a00 */
[----:B------:R-:W0:Y:S01]  /*0040*/  S2R R7, SR_CTAID.Y ;  /* 0x0000000000077919 */ /* 0x000e220000002600 */
[----:B------:R-:W3:Y:S05]  /*0050*/  S2R R10, SR_TID.X ;  /* 0x00000000000a7919 */ /* 0x000eea0000002100 */
[----:B------:R-:W4:Y:S01]  /*0060*/  LDC.64 R4, c[0x0][0x380] ;  /* 0x0000e000ff047b82 */ /* 0x000f220000000a00 */
[----:B------:R-:W3:Y:S01]  /*0070*/  S2R R11, SR_CTAID.X ;  /* 0x00000000000b7919 */ /* 0x000ee20000002500 */
[----:B0-----:R-:W-:-:S05]  /*0080*/  IMAD R0, R7, 0x10, R18 ;  /* 0x0000001007007824 */ /* 0x001fca00078e0212 */
[----:B-1----:R-:W-:Y:S01]  /*0090*/  ISETP.GE.AND P0, PT, R0, R3, PT ;  /* 0x000000030000720c */ /* 0x002fe20003f06270 */
[----:B---3--:R-:W-:-:S04]  /*00a0*/  IMAD R11, R11, 0x10, R10 ;  /* 0x000000100b0b7824 */ /* 0x008fc800078e020a */
[C---:B------:R-:W-:Y:S01]  /*00b0*/  VIADD R19, R11.reuse, 0x1 ;  /* 0x000000010b137836 */ /* 0x040fe20000000000 */
[C---:B------:R-:W-:Y:S01]  /*00c0*/  ISETP.GE.AND P1, PT, R11.reuse, 0x1, PT ;  /* 0x000000010b00780c */ /* 0x040fe20003f26270 */
[-C--:B------:R-:W-:Y:S01]  /*00d0*/  IMAD R7, R0, R2.reuse, R11 ;  /* 0x0000000200077224 */ /* 0x080fe200078e020b */
[-C--:B------:R-:W-:Y:S02]  /*00e0*/  ISETP.LT.AND P0, PT, R11, R2.reuse, !P0 ;  /* 0x000000020b00720c */ /* 0x080fe40004701270 */
[----:B------:R-:W-:Y:S01]  /*00f0*/  ISETP.NE.OR P1, PT, R10, RZ, !P1 ;  /* 0x000000ff0a00720c */ /* 0x000fe20004f25670 */
[----:B----4-:R-:W-:Y:S01]  /*0100*/  IMAD.WIDE R8, R7, 0x4, R4 ;  /* 0x0000000407087825 */ /* 0x010fe200078e0204 */
[----:B------:R-:W-:-:S04]  /*0110*/  ISETP.GE.AND P4, PT, R19, R2, PT ;  /* 0x000000021300720c */ /* 0x000fc80003f86270 */
[----:B------:R-:W-:-:S05]  /*0120*/  ISETP.NE.OR P4, PT, R10, 0xf, P4 ;  /* 0x0000000f0a00780c */ /* 0x000fca0002785670 */
[----:B--2---:R-:W2:Y:S04]  /*0130*/  @P0 LDG.E.CONSTANT R17, desc[UR4][R8.64] ;  /* 0x0000000408110981 */ /* 0x004ea8000c1e9900 */
[----:B------:R-:W3:Y:S04]  /*0140*/  @!P1 LDG.E.CONSTANT R12, desc[UR4][R8.64+-0x4] ;  /* 0xfffffc04080c9981 */ /* 0x000ee8000c1e9900 */
[----:B------:R0:W4:Y:S01]  /*0150*/  @!P4 LDG.E.CONSTANT R14, desc[UR4][R8.64+0x4] ;  /* 0x00000404080ec981 */ /* 0x000122000c1e9900 */
[----:B------:R-:W-:Y:S01]  /*0160*/  MOV R13, 0x400 ;  /* 0x00000400000d7802 */ /* 0x000fe20000000f00 */
[C---:B------:R-:W-:Y:S01]  /*0170*/  VIADD R16, R0.reuse, 0x1 ;  /* 0x0000000100107836 */ /* 0x040fe20000000000 */
[----:B------:R-:W-:Y:S01]  /*0180*/  ISETP.NE.AND P3, PT, R0, RZ, PT ;  /* 0x000000ff0000720c */ /* 0x000fe20003f65270 */
[----:B------:R-:W1:Y:S01]  /*0190*/  S2R R6, SR_CgaCtaId ;  /* 0x0000000000067919 */ /* 0x000e620000008800 */
[----:B------:R-:W-:-:S02]  /*01a0*/  LOP3.LUT P5, RZ, R10, R18, RZ, 0xfc, !PT ;  /* 0x000000120aff7212 */ /* 0x000fc400078afcff */
[C---:B------:R-:W-:Y:S02]  /*01b0*/  ISETP.NE.OR P3, PT, R18.reuse, RZ, !P3 ;  /* 0x000000ff1200720c */ /* 0x040fe40005f65670 */
[----:B------:R-:W-:Y:S01]  /*01c0*/  ISETP.NE.AND P2, PT, R18, RZ, PT ;  /* 0x000000ff1200720c */ /* 0x000fe20003f45270 */
[----:B0-----:R-:W-:Y:S01]  /*01d0*/  VIADD R8, R0, 0xffffffff ;  /* 0xffffffff00087836 */ /* 0x001fe20000000000 */
[----:B------:R-:W-:Y:S02]  /*01e0*/  ISETP.NE.AND P6, PT, R18, 0xf, PT ;  /* 0x0000000f1200780c */ /* 0x000fe40003fc5270 */
[----:B------:R-:W-:Y:S01]  /*01f0*/  ISETP.NE.OR P2, PT, R10, 0xf, P2 ;  /* 0x0000000f0a00780c */ /* 0x000fe20001745670 */
[-C--:B------:R-:W-:Y:S01]  /*0200*/  IMAD R9, R8, R2.reuse, R11 ;  /* 0x0000000208097224 */ /* 0x080fe200078e020b */
[----:B------:R-:W-:Y:S02]  /*0210*/  ISETP.LT.OR P5, PT, R11, 0x1, P5 ;  /* 0x000000010b00780c */ /* 0x000fe40002fa1670 */
[----:B------:R-:W-:Y:S01]  /*0220*/  ISETP.GE.OR P2, PT, R19, R2, P2 ;  /* 0x000000021300720c */ /* 0x000fe20001746670 */
[----:B------:R-:W-:Y:S01]  /*0230*/  IMAD.WIDE R8, R9, 0x4, R4 ;  /* 0x0000000409087825 */ /* 0x000fe200078e0204 */
[----:B------:R-:W-:-:S02]  /*0240*/  ISETP.EQ.OR P5, PT, R0, RZ, P5 ;  /* 0x000000ff0000720c */ /* 0x000fc40002fa2670 */
[----:B-1----:R-:W-:-:S05]  /*0250*/  LEA R13, R6, R13, 0x18 ;  /* 0x0000000d060d7211 */ /* 0x002fca00078ec0ff */
[----:B------:R-:W-:-:S04]  /*0260*/  IMAD R15, R18, 0x48, R13 ;  /* 0x00000048120f7824 */ /* 0x000fc800078e020d */
[----:B------:R-:W-:Y:S01]  /*0270*/  IMAD R6, R10, 0x4, R15 ;  /* 0x000000040a067824 */ /* 0x000fe200078e020f */
[----:B------:R-:W-:-:S04]  /*0280*/  ISETP.EQ.OR P2, PT, R0, RZ, P2 ;  /* 0x000000ff0000720c */ /* 0x000fc80001742670 */
[----:B--2---:R0:W-:Y:S04]  /*0290*/  @P0 STS [R6+0x4c], R17 ;  /* 0x00004c1106000388 */ /* 0x0041e80000000800 */
[----:B---3--:R1:W-:Y:S01]  /*02a0*/  @!P1 STS [R15+0x48], R12 ;  /* 0x0000480c0f009388 */ /* 0x0083e20000000800 */
[----:B------:R-:W-:-:S03]  /*02b0*/  ISETP.GE.AND P1, PT, R16, R3, PT ;  /* 0x000000031000720c */ /* 0x000fc60003f26270 */
[----:B----4-:R2:W-:Y:S01]  /*02c0*/  @!P4 STS [R15+0x8c], R14 ;  /* 0x00008c0e0f00c388 */ /* 0x0105e20000000800 */
[----:B------:R-:W-:Y:S01]  /*02d0*/  ISETP.NE.OR P1, PT, R18, 0xf, P1 ;  /* 0x0000000f1200780c */ /* 0x000fe20000f25670 */
[-C--:B------:R-:W-:Y:S01]  /*02e0*/  IMAD R18, R0, R2.reuse, R2 ;  /* 0x0000000200127224 */ /* 0x080fe200078e0202 */
[C---:B------:R-:W-:Y:S02]  /*02f0*/  ISETP.NE.OR P4, PT, R10.reuse, 0xf, P6 ;  /* 0x0000000f0a00780c */ /* 0x040fe40003785670 */
[----:B------:R-:W-:Y:S01]  /*0300*/  ISETP.NE.OR P6, PT, R10, RZ, P6 ;  /* 0x000000ff0a00720c */ /* 0x000fe200037c5670 */
[----:B0-----:R-:W-:Y:S01]  /*0310*/  IMAD.IADD R17, R11, 0x1, R18 ;  /* 0x000000010b117824 */ /* 0x001fe200078e0212 */
[----:B------:R-:W-:Y:S01]  /*0320*/  ISETP.GE.OR P4, PT, R19, R2, P4 ;  /* 0x000000021300720c */ /* 0x000fe20002786670 */
[----:B-1----:R-:W3:Y:S01]  /*0330*/  @!P5 LDG.E.CONSTANT R12, desc[UR4][R8.64+-0x4] ;  /* 0xfffffc04080cd981 */ /* 0x002ee2000c1e9900 */
[----:B------:R-:W-:Y:S01]  /*0340*/  ISETP.LT.OR P6, PT, R11, 0x1, P6 ;  /* 0x000000010b00780c */ /* 0x000fe200037c1670 */
[----:B------:R-:W-:-:S02]  /*0350*/  IMAD.WIDE R4, R17, 0x4, R4 ;  /* 0x0000000411047825 */ /* 0x000fc400078e0204 */
[----:B--2---:R-:W2:Y:S01]  /*0360*/  @!P3 LDG.E.CONSTANT R15, desc[UR4][R8.64] ;  /* 0x00000004080fb981 */ /* 0x004ea2000c1e9900 */
[CC--:B------:R-:W-:Y:S02]  /*0370*/  ISETP.GE.OR P6, PT, R16.reuse, R3.reuse, P6 ;  /* 0x000000031000720c */ /* 0x0c0fe400037c6670 */
[----:B------:R-:W-:Y:S01]  /*0380*/  ISETP.GE.OR P4, PT, R16, R3, P4 ;  /* 0x000000031000720c */ /* 0x000fe20002786670 */
[----:B------:R-:W4:Y:S04]  /*0390*/  @!P1 LDG.E.CONSTANT R17, desc[UR4][R4.64] ;  /* 0x0000000404119981 */ /* 0x000f28000c1e9900 */
[----:B------:R-:W5:Y:S06]  /*03a0*/  @!P2 LDG.E.CONSTANT R14, desc[UR4][R8.64+0x4] ;  /* 0x00000404080ea981 */ /* 0x000f6c000c1e9900 */
[----:B------:R-:W5:Y:S04]  /*03b0*/  @!P6 LDG.E.CONSTANT R16, desc[UR4][R4.64+-0x4] ;  /* 0xfffffc040410e981 */ /* 0x000f68000c1e9900 */
[----:B------:R-:W5:Y:S01]  /*03c0*/  @!P4 LDG.E.CONSTANT R18, desc[UR4][R4.64+0x4] ;  /* 0x000004040412c981 */ /* 0x000f62000c1e9900 */
[----:B------:R-:W-:-:S02]  /*03d0*/  IMAD R10, R10, 0x4, R13 ;  /* 0x000000040a0a7824 */ /* 0x000fc400078e020d */
[----:B------:R-:W-:Y:S02]  /*03e0*/  VIADD R2, R2, 0xffffffff ;  /* 0xffffffff02027836 */ /* 0x000fe40000000000 */
[----:B------:R-:W-:Y:S01]  /*03f0*/  VIADD R3, R3, 0xffffffff ;  /* 0xffffffff03037836 */ /* 0x000fe20000000000 */
[----:B--2---:R0:W-:Y:S01]  /*0400*/  @!P3 STS [R10+0x4], R15 ;  /* 0x0000040f0a00b388 */ /* 0x0041e20000000800 */
[----:B------:R-:W-:-:S04]  /*0410*/  ISETP.NE.AND P3, PT, R0, RZ, PT ;  /* 0x000000ff0000720c */ /* 0x000fc80003f65270 */
[C---:B------:R-:W-:Y:S01]  /*0420*/  ISETP.NE.AND P3, PT, R11.reuse, RZ, P3 ;  /* 0x000000ff0b00720c */ /* 0x040fe20001f65270 */
[----:B----4-:R0:W-:Y:S01]  /*0430*/  @!P1 STS [R10+0x4cc], R17 ;  /* 0x0004cc110a009388 */ /* 0x0101e20000000800 */
[----:B------:R-:W-:Y:S02]  /*0440*/  ISETP.NE.AND P1, PT, R0, R3, PT ;  /* 0x000000030000720c */ /* 0x000fe40003f25270 */
[----:B------:R-:W-:Y:S01]  /*0450*/  ISETP.NE.AND P3, PT, R11, R2, P3 ;  /* 0x000000020b00720c */ /* 0x000fe20001f65270 */
[----:B---3--:R0:W-:Y:S04]  /*0460*/  @!P5 STS [R13], R12 ;  /* 0x0000000c0d00d388 */ /* 0x0081e80000000800 */
[----:B-----5:R0:W-:Y:S04]  /*0470*/  @!P2 STS [R13+0x44], R14 ;  /* 0x0000440e0d00a388 */ /* 0x0201e80000000800 */
[----:B------:R0:W-:Y:S04]  /*0480*/  @!P6 STS [R13+0x4c8], R16 ;  /* 0x0004c8100d00e388 */ /* 0x0001e80000000800 */
[----:B------:R0:W-:Y:S01]  /*0490*/  @!P4 STS [R13+0x50c], R18 ;  /* 0x00050c120d00c388 */ /* 0x0001e20000000800 */
[----:B------:R-:W-:Y:S06]  /*04a0*/  BAR.SYNC.DEFER_BLOCKING 0x0 ;  /* 0x0000000000007b1d */ /* 0x000fec0000010000 */
[----:B------:R-:W-:Y:S05]  /*04b0*/  @P3 BRA P1, `(.L_x_0) ;  /* 0x0000000000143947 */ /* 0x000fea0000800000 */
[----:B------:R-:W-:Y:S05]  /*04c0*/  @!P0 EXIT ;  /* 0x000000000000894d */ /* 0x000fea0003800000 */
[----:B------:R-:W1:Y:S02]  /*04d0*/  LDC.64 R2, c[0x0][0x390] ;  /* 0x0000e400ff027b82 */ /* 0x000e640000000a00 */
[----:B-1----:R-:W-:-:S05]  /*04e0*/  IMAD.WIDE R2, R7, 0x4, R2 ;  /* 0x0000000407027825 */ /* 0x002fca00078e0202 */
[----:B------:R-:W-:Y:S01]  /*04f0*/  STG.E desc[UR4][R2.64], RZ ;  /* 0x000000ff02007986 */ /* 0x000fe2000c101904 */
[----:B------:R-:W-:Y:S05]  /*0500*/  EXIT ;  /* 0x000000000000794d */ /* 0x000fea0003800000 */
.L_x_0:
[----:B------:R-:W1:Y:S01]  /*0510*/  LDCU.64 UR6, c[0x0][0x388] ;  /* 0x00007100ff0677ac */ /* 0x000e620008000a00 */
[----:B------:R2:W3:Y:S01]  /*0520*/  LDS R0, [R6+0x4c] ;  /* 0x00004c0006007984 */ /* 0x0004e20000000800 */
[----:B-1----:R-:W-:-:S04]  /*0530*/  IADD3 R2, P0, PT, R7, UR6, RZ ;  /* 0x0000000607027c10 */ /* 0x002fc8000ff1e0ff */
[----:B------:R-:W-:-:S05]  /*0540*/  LEA.HI.X.SX32 R3, R7, UR7, 0x1, P0 ;  /* 0x0000000707037c11 */ /* 0x000fca00080f0eff */
[----:B------:R-:W4:Y:S01]  /*0550*/  LDG.E.U8.CONSTANT R2, desc[UR4][R2.64] ;  /* 0x0000000402027981 */ /* 0x000f22000c1e9100 */
[----:B------:R-:W-:Y:S01]  /*0560*/  BSSY.RECONVERGENT B0, `(.L_x_1) ;  /* 0x0000010000007945 */ /* 0x000fe20003800200 */
[----:B----4-:R-:W-:-:S13]  /*0570*/  ISETP.NE.AND P0, PT, R2, 0x2, PT ;  /* 0x000000020200780c */ /* 0x010fda0003f05270 */
[----:B--23--:R-:W-:Y:S05]  /*0580*/  @!P0 BRA `(.L_x_2) ;  /* 0x00000000002c8947 */ /* 0x00cfea0003800000 */
[----:B------:R-:W-:-:S13]  /*0590*/  ISETP.NE.AND P0, PT, R2, 0x1, PT ;  /* 0x000000010200780c */ /* 0x000fda0003f05270 */
[----:B------:R-:W-:Y:S05]  /*05a0*/  @!P0 BRA `(.L_x_3) ;  /* 0x0000000000188947 */ /* 0x000fea0003800000 */
[----:B------:R-:W-:-:S13]  /*05b0*/  ISETP.NE.AND P0, PT, R2, RZ, PT ;  /* 0x000000ff0200720c */ /* 0x000fda0003f05270 */
[----:B------:R1:W2:Y:S04]  /*05c0*/  @!P0 LDS R5, [R6+0x48] ;  /* 0x0000480006058984 */ /* 0x0002a80000000800 */
[----:B------:R1:W3:Y:S04]  /*05d0*/  @!P0 LDS R9, [R6+0x50] ;  /* 0x0000500006098984 */ /* 0x0002e80000000800 */
[----:B------:R1:W4:Y:S04]  /*05e0*/  @P0 LDS R5, [R6+0x8] ;  /* 0x0000080006050984 */ /* 0x0003280000000800 */
[----:B------:R1:W0:Y:S01]  /*05f0*/  @P0 LDS R9, [R6+0x90] ;  /* 0x0000900006090984 */ /* 0x0002220000000800 */
[----:B------:R-:W-:Y:S05]  /*0600*/  BRA `(.L_x_4) ;  /* 0x0000000000147947 */ /* 0x000fea0003800000 */
.L_x_3:
[----:B------:R4:W1:Y:S04]  /*0610*/  LDS R5, [R6] ;  /* 0x0000000006057984 */ /* 0x0008680000000800 */
[----:B------:R4:W2:Y:S01]  /*0620*/  LDS R9, [R6+0x98] ;  /* 0x0000980006097984 */ /* 0x0008a20000000800 */
[----:B------:R-:W-:Y:S05]  /*0630*/  BRA `(.L_x_4) ;  /* 0x0000000000087947 */ /* 0x000fea0003800000 */
.L_x_2:
[----:B------:R1:W2:Y:S04]  /*0640*/  LDS R5, [R6+0x4] ;  /* 0x0000040006057984 */ /* 0x0002a80000000800 */
[----:B------:R1:W3:Y:S02]  /*0650*/  LDS R9, [R6+0x94] ;  /* 0x0000940006097984 */ /* 0x0002e40000000800 */
.L_x_4:
[----:B------:R-:W-:Y:S05]  /*0660*/  BSYNC.RECONVERGENT B0 ;  /* 0x0000000000007941 */ /* 0x000fea0003800200 */
.L_x_1:
[----:B------:R-:W5:Y:S01]  /*0670*/  LDC.64 R2, c[0x0][0x390] ;  /* 0x0000e400ff027b82 */ /* 0x000f620000000a00 */
[C---:B0-23--:R-:W-:Y:S02]  /*0680*/  FSETP.GE.AND P1, PT, R0.reuse, R9, PT ;  /* 0x000000090000720b */ /* 0x04dfe40003f26000 */
[C---:B-1--4-:R-:W-:Y:S02]  /*0690*/  FSETP.GE.AND P0, PT, R0.reuse, R5, PT ;  /* 0x000000050000720b */ /* 0x052fe40003f06000 */
[----:B------:R-:W-:-:S04]  /*06a0*/  FSEL R0, R0, RZ, P1 ;  /* 0x000000ff00007208 */ /* 0x000fc80000800000 */
[----:B------:R-:W-:Y:S01]  /*06b0*/  FSEL R5, R0, RZ, P0 ;  /* 0x000000ff00057208 */ /* 0x000fe20000000000 */
[----:B-----5:R-:W-:-:S05]  /*06c0*/  IMAD.WIDE R2, R7, 0x4, R2 ;  /* 0x0000000407027825 */ /* 0x020fca00078e0202 */
[----:B------:R-:W-:Y:S01]  /*06d0*/  STG.E desc[UR4][R2.64], R5 ;  /* 0x0000000502007986 */ /* 0x000fe2000c101904 */
[----:B------:R-:W-:Y:S05]  /*06e0*/  EXIT ;  /* 0x000000000000794d */ /* 0x000fea0003800000 */
.L_x_5:
[----:B------:R-:W-:-:S00]  /*06f0*/  BRA `(.L_x_5) ;  /* 0xfffffffc00fc7947 */ /* 0x000fc0000383ffff */
[----:B------:R-:W-:-:S00]  /*0700*/  NOP ;  /* 0x0000000000007918 */ /* 0x000fc00000000000 */
[----:B------:R-:W-:-:S00]  /*0710*/  NOP ;  /* 0x0000000000007918 */ /* 0x000fc00000000000 */
[----:B------:R-:W-:-:S00]  /*0720*/  NOP ;  /* 0x0000000000007918 */ /* 0x000fc00000000000 */
[----:B------:R-:W-:-:S00]  /*0730*/  NOP ;  /* 0x0000000000007918 */ /* 0x000fc00000000000 */
[----:B------:R-:W-:-:S00]  /*0740*/  NOP ;  /* 0x0000000000007918 */ /* 0x000fc00000000000 */
[----:B------:R-:W-:-:S00]  /*0750*/  NOP ;  /* 0x0000000000007918 */ /* 0x000fc00000000000 */
[----:B------:R-:W-:-:S00]  /*0760*/  NOP ;  /* 0x0000000000007918 */ /* 0x000fc00000000000 */
[----:B------:R-:W-:-:S00]  /*0770*/  NOP ;  /* 0x0000000000007918 */ /* 0x000fc00000000000 */
.L_x_6:


//--------------------- .nv.shared._Z9nmsKernelPKfPKhPfii --------------------------
	.section	.nv.shared._Z9nmsKernelPKfPKhPfii,"aw",@nobits
	.sectionflags	@""
	.align	4
.nv.shared._Z9nmsKernelPKfPKhPfii:
	.zero		2320


//--------------------- .nv.shared.reserved.0     --------------------------
	.section	.nv.shared.reserved.0,"aw",@nobits
	.weak		__nv_reservedSMEM_offset_0_alias
	.size		__nv_reservedSMEM_offset_0_alias, 0, 64
	.other		__nv_reservedSMEM_offset_0_alias,@"STO_CUDA_RESERVED_SHARED STV_DEFAULT"
__nv_reservedSMEM_offset_0_alias:
	.zero		0
	.zero		64


//--------------------- .nv.constant0._Z9nmsKernelPKfPKhPfii --------------------------
	.section	.nv.constant0._Z9nmsKernelPKfPKhPfii,"a",@progbits
	.sectionflags	@""
	.align	4
.nv.constant0._Z9nmsKernelPKfPKhPfii:
	.zero		928


//--------------------- SYMBOLS --------------------------

	.type		.nv.reservedSmem.offset0,@object
	.size		.nv.reservedSmem.offset0,0x4
	.type		.nv.reservedSmem.cap,@object
	.size		.nv.reservedSmem.cap,0x4
